//
// Generated by NVIDIA NVVM Compiler
//
// Compiler Build ID: CL-36424714
// Cuda compilation tools, release 13.0, V13.0.88
// Based on NVVM 20.0.0
//

.version 9.0
.target sm_100
.address_size 64

	// .globl	_Z10vector_addPdS_S_i

.visible .entry _Z10vector_addPdS_S_i(
	.param .u64 .ptr .align 1 _Z10vector_addPdS_S_i_param_0,
	.param .u64 .ptr .align 1 _Z10vector_addPdS_S_i_param_1,
	.param .u64 .ptr .align 1 _Z10vector_addPdS_S_i_param_2,
	.param .u32 _Z10vector_addPdS_S_i_param_3
)
{
	.reg .pred 	%p<2>;
	.reg .b32 	%r<6>;
	.reg .b64 	%rd<11>;
	.reg .b64 	%fd<4>;

	ld.param.u64 	%rd1, [_Z10vector_addPdS_S_i_param_0];
	ld.param.u64 	%rd2, [_Z10vector_addPdS_S_i_param_1];
	ld.param.u64 	%rd3, [_Z10vector_addPdS_S_i_param_2];
	ld.param.u32 	%r2, [_Z10vector_addPdS_S_i_param_3];
	mov.u32 	%r3, %ctaid.x;
	mov.u32 	%r4, %ntid.x;
	mov.u32 	%r5, %tid.x;
	mad.lo.s32 	%r1, %r3, %r4, %r5;
	setp.ge.s32 	%p1, %r1, %r2;
	@%p1 bra 	$L__BB0_2;
	cvta.to.global.u64 	%rd4, %rd1;
	cvta.to.global.u64 	%rd5, %rd2;
	cvta.to.global.u64 	%rd6, %rd3;
	mul.wide.s32 	%rd7, %r1, 8;
	add.s64 	%rd8, %rd4, %rd7;
	ld.global.f64 	%fd1, [%rd8];
	add.s64 	%rd9, %rd5, %rd7;
	ld.global.f64 	%fd2, [%rd9];
	add.f64 	%fd3, %fd1, %fd2;
	add.s64 	%rd10, %rd6, %rd7;
	st.global.f64 	[%rd10], %fd3;
$L__BB0_2:
	ret;

}


// ===== COMPILED SASS (sm_100) =====

	.target	sm_100

	.elftype	@"ET_EXEC"


//--------------------- .note.nv.tkinfo           --------------------------
	.section	.note.nv.tkinfo,"",@"SHT_NOTE"
	.sectionflags	@"SHF_NOTE_NV_TKINFO"
	.tkinfo
        /*0018*/ 	.word	0x00000002
        /*0030*/ 	.string	""
        /*0030*/ 	.string	"ptxas"
        /*0030*/ 	.string	"Cuda compilation tools, release 13.0, V13.0.88"
        /*0030*/ 	.string	"Build cuda_13.0.r13.0/compiler.36424714_0"
        /*0030*/ 	.string	"-arch sm_100 -m 64 "



//--------------------- .note.nv.cuinfo           --------------------------
	.section	.note.nv.cuinfo,"",@"SHT_NOTE"
	.sectionflags	@"SHF_NOTE_NV_CUINFO"
        /*0018*/ 	.short	0x0002
        /*001a*/ 	.short	0x0064
        /*001c*/ 	.short	0x0082
	.zero		2


//--------------------- .nv.info                  --------------------------
	.section	.nv.info,"",@"SHT_CUDA_INFO"
	.align	4


	//----- nvinfo : EIATTR_REGCOUNT
	.align		4
        /*0000*/ 	.byte	0x04, 0x2f
        /*0002*/ 	.short	(.L_1 - .L_0)
	.align		4
.L_0:
        /*0004*/ 	.word	index@(_Z10vector_addPdS_S_i)
        /*0008*/ 	.word	0x0000000e


	//----- nvinfo : EIATTR_FRAME_SIZE
	.align		4
.L_1:
        /*000c*/ 	.byte	0x04, 0x11
        /*000e*/ 	.short	(.L_3 - .L_2)
	.align		4
.L_2:
        /*0010*/ 	.word	index@(_Z10vector_addPdS_S_i)
        /*0014*/ 	.word	0x00000000


	//----- nvinfo : EIATTR_MIN_STACK_SIZE
	.align		4
.L_3:
        /*0018*/ 	.byte	0x04, 0x12
        /*001a*/ 	.short	(.L_5 - .L_4)
	.align		4
.L_4:
        /*001c*/ 	.word	index@(_Z10vector_addPdS_S_i)
        /*0020*/ 	.word	0x00000000
.L_5:


//--------------------- .nv.compat                --------------------------
	.section	.nv.compat,"",@"SHT_CUDA_COMPAT_INFO"
	.align	4
        /*0000*/ 	.byte	0x02, 0x09, 0x00, 0x00, 0x02, 0x02, 0x01, 0x00, 0x02, 0x05, 0x05, 0x00, 0x03, 0x07, 0x01, 0x01
        /*0010*/ 	.byte	0x02, 0x03, 0x00, 0x00, 0x02, 0x06, 0x01, 0x00, 0x04, 0x0b, 0x08, 0x00, 0x01, 0x00, 0x00, 0x00
        /*0020*/ 	.byte	0x00, 0x00, 0x00, 0x00


//--------------------- .nv.info._Z10vector_addPdS_S_i --------------------------
	.section	.nv.info._Z10vector_addPdS_S_i,"",@"SHT_CUDA_INFO"
	.sectionflags	@""
	.align	4


	//----- nvinfo : EIATTR_CUDA_API_VERSION
	.align		4
        /*0000*/ 	.byte	0x04, 0x37
        /*0002*/ 	.short	(.L_7 - .L_6)
.L_6:
        /*0004*/ 	.word	0x00000082


	//----- nvinfo : EIATTR_KPARAM_INFO
	.align		4
.L_7:
        /*0008*/ 	.byte	0x04, 0x17
        /*000a*/ 	.short	(.L_9 - .L_8)
.L_8:
        /*000c*/ 	.word	0x00000000
        /*0010*/ 	.short	0x0003
        /*0012*/ 	.short	0x0018
        /*0014*/ 	.byte	0x00, 0xf0, 0x11, 0x00


	//----- nvinfo : EIATTR_KPARAM_INFO
	.align		4
.L_9:
        /*0018*/ 	.byte	0x04, 0x17
        /*001a*/ 	.short	(.L_11 - .L_10)
.L_10:
        /*001c*/ 	.word	0x00000000
        /*0020*/ 	.short	0x0002
        /*0022*/ 	.short	0x0010
        /*0024*/ 	.byte	0x00, 0xf5, 0x21, 0x00


	//----- nvinfo : EIATTR_KPARAM_INFO
	.align		4
.L_11:
        /*0028*/ 	.byte	0x04, 0x17
        /*002a*/ 	.short	(.L_13 - .L_12)
.L_12:
        /*002c*/ 	.word	0x00000000
        /*0030*/ 	.short	0x0001
        /*0032*/ 	.short	0x0008
        /*0034*/ 	.byte	0x00, 0xf5, 0x21, 0x00


	//----- nvinfo : EIATTR_KPARAM_INFO
	.align		4
.L_13:
        /*0038*/ 	.byte	0x04, 0x17
        /*003a*/ 	.short	(.L_15 - .L_14)
.L_14:
        /*003c*/ 	.word	0x00000000
        /*0040*/ 	.short	0x0000
        /*0042*/ 	.short	0x0000
        /*0044*/ 	.byte	0x00, 0xf5, 0x21, 0x00


	//----- nvinfo : EIATTR_SPARSE_MMA_MASK
	.align		4
.L_15:
        /*0048*/ 	.byte	0x03, 0x50
        /*004a*/ 	.short	0x0000


	//----- nvinfo : EIATTR_MAXREG_COUNT
	.align		4
        /*004c*/ 	.byte	0x03, 0x1b
        /*004e*/ 	.short	0x00ff


	//----- nvinfo : EIATTR_MERCURY_ISA_VERSION
	.align		4
        /*0050*/ 	.byte	0x03, 0x5f
        /*0052*/ 	.short	0x0101


	//----- nvinfo : EIATTR_VRC_CTA_INIT_COUNT
	.align		4
        /*0054*/ 	.byte	0x02, 0x4a
	.zero		1
	.zero		1


	//----- nvinfo : EIATTR_EXIT_INSTR_OFFSETS
	.align		4
        /*0058*/ 	.byte	0x04, 0x1c
        /*005a*/ 	.short	(.L_17 - .L_16)


	//   ....[0]....
.L_16:
        /*005c*/ 	.word	0x00000070


	//   ....[1]....
        /*0060*/ 	.word	0x00000130


	//----- nvinfo : EIATTR_CBANK_PARAM_SIZE
	.align		4
.L_17:
        /*0064*/ 	.byte	0x03, 0x19
        /*0066*/ 	.short	0x001c


	//----- nvinfo : EIATTR_PARAM_CBANK
	.align		4
        /*0068*/ 	.byte	0x04, 0x0a
        /*006a*/ 	.short	(.L_19 - .L_18)
	.align		4
.L_18:
        /*006c*/ 	.word	index@(.nv.constant0._Z10vector_addPdS_S_i)
        /*0070*/ 	.short	0x0380
        /*0072*/ 	.short	0x001c


	//----- nvinfo : EIATTR_SW_WAR
	.align		4
.L_19:
        /*0074*/ 	.byte	0x04, 0x36
        /*0076*/ 	.short	(.L_21 - .L_20)
.L_20:
        /*0078*/ 	.word	0x00000008
.L_21:


//--------------------- .nv.callgraph             --------------------------
	.section	.nv.callgraph,"",@"SHT_CUDA_CALLGRAPH"
	.align	4
	.sectionentsize	8
	.align		4
        /*0000*/ 	.word	0x00000000
	.align		4
        /*0004*/ 	.word	0xffffffff
	.align		4
        /*0008*/ 	.word	0x00000000
	.align		4
        /*000c*/ 	.word	0xfffffffe
	.align		4
        /*0010*/ 	.word	0x00000000
	.align		4
        /*0014*/ 	.word	0xfffffffd
	.align		4
        /*0018*/ 	.word	0x00000000
	.align		4
        /*001c*/ 	.word	0xfffffffc


//--------------------- .text._Z10vector_addPdS_S_i --------------------------
	.section	.text._Z10vector_addPdS_S_i,"ax",@progbits
	.align	128
        .global         _Z10vector_addPdS_S_i
        .type           _Z10vector_addPdS_S_i,@function
        .size           _Z10vector_addPdS_S_i,(.L_x_1 - _Z10vector_addPdS_S_i)
        .other          _Z10vector_addPdS_S_i,@"STO_CUDA_ENTRY STV_DEFAULT"
_Z10vector_addPdS_S_i:
.text._Z10vector_addPdS_S_i:
[----:B------:R-:W-:Y:S01]  /*0000*/  LDC R1, c[0x0][0x37c] ;  /* 0x0000df00ff017b82 */ /* 0x000fe20000000800 */
[----:B------:R-:W0:Y:S07]  /*0010*/  S2R R0, SR_TID.X ;  /* 0x0000000000007919 */ /* 0x000e2e0000002100 */
[----:B------:R-:W0:Y:S01]  /*0020*/  S2UR UR4, SR_CTAID.X ;  /* 0x00000000000479c3 */ /* 0x000e220000002500 */
[----:B------:R-:W1:Y:S07]  /*0030*/  LDCU UR5, c[0x0][0x398] ;  /* 0x00007300ff0577ac */ /* 0x000e6e0008000800 */
[----:B------:R-:W0:Y:S02]  /*0040*/  LDC R11, c[0x0][0x360] ;  /* 0x0000d800ff0b7b82 */ /* 0x000e240000000800 */
[----:B0-----:R-:W-:-:S05]  /*0050*/  IMAD R11, R11, UR4, R0 ;  /* 0x000000040b0b7c24 */ /* 0x001fca000f8e0200 */
[----:B-1----:R-:W-:-:S13]  /*0060*/  ISETP.GE.AND P0, PT, R11, UR5, PT ;  /* 0x000000050b007c0c */ /* 0x002fda000bf06270 */
[----:B------:R-:W-:Y:S05]  /*0070*/  @P0 EXIT ;  /* 0x000000000000094d */ /* 0x000fea0003800000 */
[----:B------:R-:W0:Y:S01]  /*0080*/  LDC.64 R2, c[0x0][0x380] ;  /* 0x0000e000ff027b82 */ /* 0x000e220000000a00 */
[----:B------:R-:W1:Y:S07]  /*0090*/  LDCU.64 UR4, c[0x0][0x358] ;  /* 0x00006b00ff0477ac */ /* 0x000e6e0008000a00 */
[----:B------:R-:W2:Y:S08]  /*00a0*/  LDC.64 R4, c[0x0][0x388] ;  /* 0x0000e200ff047b82 */ /* 0x000eb00000000a00 */
[----:B------:R-:W3:Y:S01]  /*00b0*/  LDC.64 R8, c[0x0][0x390] ;  /* 0x0000e400ff087b82 */ /* 0x000ee20000000a00 */
[----:B0-----:R-:W-:-:S06]  /*00c0*/  IMAD.WIDE R2, R11, 0x8, R2 ;  /* 0x000000080b027825 */ /* 0x001fcc00078e0202 */
[----:B-1----:R-:W4:Y:S01]  /*00d0*/  LDG.E.64 R2, desc[UR4][R2.64] ;  /* 0x0000000402027981 */ /* 0x002f22000c1e1b00 */
[----:B--2---:R-:W-:-:S06]  /*00e0*/  IMAD.WIDE R4, R11, 0x8, R4 ;  /* 0x000000080b047825 */ /* 0x004fcc00078e0204 */
[----:B------:R-:W4:Y:S01]  /*00f0*/  LDG.E.64 R4, desc[UR4][R4.64] ;  /* 0x0000000404047981 */ /* 0x000f22000c1e1b00 */
[----:B---3--:R-:W-:Y:S01]  /*0100*/  IMAD.WIDE R8, R11, 0x8, R8 ;  /* 0x000000080b087825 */ /* 0x008fe200078e0208 */
[----:B----4-:R-:W-:-:S07]  /*0110*/  DADD R6, R2, R4 ;  /* 0x0000000002067229 */ /* 0x010fce0000000004 */
[----:B------:R-:W-:Y:S01]  /*0120*/  STG.E.64 desc[UR4][R8.64], R6 ;  /* 0x0000000608007986 */ /* 0x000fe2000c101b04 */
[----:B------:R-:W-:Y:S05]  /*0130*/  EXIT ;  /* 0x000000000000794d */ /* 0x000fea0003800000 */
.L_x_0:
[----:B------:R-:W-:-:S00]  /*0140*/  BRA `(.L_x_0) ;  /* 0xfffffffc00fc7947 */ /* 0x000fc0000383ffff */
[----:B------:R-:W-:-:S00]  /*0150*/  NOP ;  /* 0x0000000000007918 */ /* 0x000fc00000000000 */
        /* <DEDUP_REMOVED lines=10> */
.L_x_1:


//--------------------- .nv.shared.reserved.0     --------------------------
	.section	.nv.shared.reserved.0,"aw",@nobits
	.weak		__nv_reservedSMEM_offset_0_alias
	.size		__nv_reservedSMEM_offset_0_alias, 0, 64
	.other		__nv_reservedSMEM_offset_0_alias,@"STO_CUDA_RESERVED_SHARED STV_DEFAULT"
__nv_reservedSMEM_offset_0_alias:
	.zero		0
	.zero		64


//--------------------- .nv.constant0._Z10vector_addPdS_S_i --------------------------
	.section	.nv.constant0._Z10vector_addPdS_S_i,"a",@progbits
	.sectionflags	@""
	.align	4
.nv.constant0._Z10vector_addPdS_S_i:
	.zero		924


//--------------------- SYMBOLS --------------------------

	.type		.nv.reservedSmem.offset0,@object
	.size		.nv.reservedSmem.offset0,0x4
